//
// Generated by NVIDIA NVVM Compiler
//
// Compiler Build ID: CL-36424714
// Cuda compilation tools, release 13.0, V13.0.88
// Based on NVVM 20.0.0
//

.version 9.0
.target sm_100
.address_size 64

	// .globl	_Z8myreduceIiEvPKT_PS0_iiiiiiii

.visible .entry _Z8myreduceIiEvPKT_PS0_iiiiiiii(
	.param .u64 .ptr .align 1 _Z8myreduceIiEvPKT_PS0_iiiiiiii_param_0,
	.param .u64 .ptr .align 1 _Z8myreduceIiEvPKT_PS0_iiiiiiii_param_1,
	.param .u32 _Z8myreduceIiEvPKT_PS0_iiiiiiii_param_2,
	.param .u32 _Z8myreduceIiEvPKT_PS0_iiiiiiii_param_3,
	.param .u32 _Z8myreduceIiEvPKT_PS0_iiiiiiii_param_4,
	.param .u32 _Z8myreduceIiEvPKT_PS0_iiiiiiii_param_5,
	.param .u32 _Z8myreduceIiEvPKT_PS0_iiiiiiii_param_6,
	.param .u32 _Z8myreduceIiEvPKT_PS0_iiiiiiii_param_7,
	.param .u32 _Z8myreduceIiEvPKT_PS0_iiiiiiii_param_8,
	.param .u32 _Z8myreduceIiEvPKT_PS0_iiiiiiii_param_9
)
{
	.reg .pred 	%p<53>;
	.reg .b32 	%r<137>;
	.reg .b32 	%f<78>;
	.reg .b64 	%rd<15>;
	.reg .b64 	%fd<3>;

	ld.param.u64 	%rd6, [_Z8myreduceIiEvPKT_PS0_iiiiiiii_param_0];
	ld.param.u64 	%rd5, [_Z8myreduceIiEvPKT_PS0_iiiiiiii_param_1];
	ld.param.u32 	%r60, [_Z8myreduceIiEvPKT_PS0_iiiiiiii_param_4];
	ld.param.u32 	%r61, [_Z8myreduceIiEvPKT_PS0_iiiiiiii_param_5];
	ld.param.u32 	%r62, [_Z8myreduceIiEvPKT_PS0_iiiiiiii_param_6];
	ld.param.u32 	%r63, [_Z8myreduceIiEvPKT_PS0_iiiiiiii_param_7];
	ld.param.u32 	%r65, [_Z8myreduceIiEvPKT_PS0_iiiiiiii_param_8];
	ld.param.u32 	%r64, [_Z8myreduceIiEvPKT_PS0_iiiiiiii_param_9];
	cvta.to.global.u64 	%rd1, %rd6;
	mov.u32 	%r66, %tid.x;
	mov.u32 	%r67, %ctaid.x;
	mov.u32 	%r68, %ntid.x;
	mad.lo.s32 	%r1, %r67, %r68, %r66;
	setp.ge.s32 	%p1, %r1, %r65;
	@%p1 bra 	$L__BB0_42;
	div.s32 	%r69, %r1, %r60;
	mul.lo.s32 	%r70, %r69, %r60;
	sub.s32 	%r71, %r1, %r70;
	mul.lo.s32 	%r2, %r71, %r63;
	mul.lo.s32 	%r72, %r62, %r61;
	mul.lo.s32 	%r3, %r72, %r69;
	setp.lt.s32 	%p2, %r64, 0;
	mov.f32 	%f68, 0f00000000;
	mov.f32 	%f77, %f68;
	@%p2 bra 	$L__BB0_41;
	neg.s32 	%r130, %r64;
	setp.lt.u32 	%p3, %r64, 4;
	mov.f32 	%f68, 0f00000000;
	mov.b32 	%r127, 0;
	@%p3 bra 	$L__BB0_22;
	shl.b32 	%r75, %r64, 1;
	sub.s32 	%r114, 3, %r64;
	and.b32  	%r76, %r75, -8;
	neg.s32 	%r113, %r76;
	add.s32 	%r77, %r3, %r2;
	sub.s32 	%r112, %r77, %r64;
	sub.s32 	%r111, %r2, %r64;
	mov.f32 	%f68, 0f00000000;
	mov.b32 	%r127, 0;
$L__BB0_4:
	.pragma "nounroll";
	setp.lt.s32 	%p4, %r111, 0;
	setp.ge.s32 	%p5, %r111, %r61;
	mul.wide.s32 	%rd7, %r112, 4;
	add.s64 	%rd2, %rd1, %rd7;
	or.pred  	%p6, %p4, %p5;
	@%p6 bra 	$L__BB0_6;
	ld.global.nc.u32 	%r78, [%rd2];
	cvt.rn.f32.s32 	%f41, %r78;
	add.f32 	%f68, %f68, %f41;
	add.s32 	%r127, %r127, 1;
$L__BB0_6:
	add.s32 	%r79, %r111, 1;
	setp.lt.s32 	%p7, %r79, 0;
	setp.ge.s32 	%p8, %r79, %r61;
	or.pred  	%p9, %p7, %p8;
	@%p9 bra 	$L__BB0_8;
	ld.global.nc.u32 	%r80, [%rd2+4];
	cvt.rn.f32.s32 	%f42, %r80;
	add.f32 	%f68, %f68, %f42;
	add.s32 	%r127, %r127, 1;
$L__BB0_8:
	add.s32 	%r81, %r111, 2;
	setp.lt.s32 	%p10, %r81, 0;
	setp.ge.s32 	%p11, %r81, %r61;
	or.pred  	%p12, %p10, %p11;
	@%p12 bra 	$L__BB0_10;
	ld.global.nc.u32 	%r82, [%rd2+8];
	cvt.rn.f32.s32 	%f43, %r82;
	add.f32 	%f68, %f68, %f43;
	add.s32 	%r127, %r127, 1;
$L__BB0_10:
	add.s32 	%r83, %r111, 3;
	setp.lt.s32 	%p13, %r83, 0;
	setp.ge.s32 	%p14, %r83, %r61;
	or.pred  	%p15, %p13, %p14;
	@%p15 bra 	$L__BB0_12;
	ld.global.nc.u32 	%r84, [%rd2+12];
	cvt.rn.f32.s32 	%f44, %r84;
	add.f32 	%f68, %f68, %f44;
	add.s32 	%r127, %r127, 1;
$L__BB0_12:
	add.s32 	%r85, %r111, 4;
	setp.lt.s32 	%p16, %r85, 0;
	setp.ge.s32 	%p17, %r85, %r61;
	or.pred  	%p18, %p16, %p17;
	@%p18 bra 	$L__BB0_14;
	ld.global.nc.u32 	%r86, [%rd2+16];
	cvt.rn.f32.s32 	%f45, %r86;
	add.f32 	%f68, %f68, %f45;
	add.s32 	%r127, %r127, 1;
$L__BB0_14:
	add.s32 	%r87, %r111, 5;
	setp.lt.s32 	%p19, %r87, 0;
	setp.ge.s32 	%p20, %r87, %r61;
	or.pred  	%p21, %p19, %p20;
	@%p21 bra 	$L__BB0_16;
	ld.global.nc.u32 	%r88, [%rd2+20];
	cvt.rn.f32.s32 	%f46, %r88;
	add.f32 	%f68, %f68, %f46;
	add.s32 	%r127, %r127, 1;
$L__BB0_16:
	add.s32 	%r89, %r111, 6;
	setp.lt.s32 	%p22, %r89, 0;
	setp.ge.s32 	%p23, %r89, %r61;
	or.pred  	%p24, %p22, %p23;
	@%p24 bra 	$L__BB0_18;
	ld.global.nc.u32 	%r90, [%rd2+24];
	cvt.rn.f32.s32 	%f47, %r90;
	add.f32 	%f68, %f68, %f47;
	add.s32 	%r127, %r127, 1;
$L__BB0_18:
	add.s32 	%r91, %r111, 7;
	setp.lt.s32 	%p25, %r91, 0;
	setp.ge.s32 	%p26, %r91, %r61;
	or.pred  	%p27, %p25, %p26;
	@%p27 bra 	$L__BB0_20;
	ld.global.nc.u32 	%r92, [%rd2+28];
	cvt.rn.f32.s32 	%f48, %r92;
	add.f32 	%f68, %f68, %f48;
	add.s32 	%r127, %r127, 1;
$L__BB0_20:
	add.s32 	%r114, %r114, 8;
	add.s32 	%r113, %r113, 8;
	add.s32 	%r112, %r112, 8;
	add.s32 	%r111, %r111, 8;
	setp.ne.s32 	%p28, %r113, 0;
	@%p28 bra 	$L__BB0_4;
	add.s32 	%r130, %r114, -3;
$L__BB0_22:
	shl.b32 	%r93, %r64, 1;
	and.b32  	%r94, %r93, 6;
	setp.lt.u32 	%p29, %r94, 3;
	@%p29 bra 	$L__BB0_32;
	add.s32 	%r37, %r130, %r2;
	setp.lt.s32 	%p30, %r37, 0;
	setp.ge.s32 	%p31, %r37, %r61;
	add.s32 	%r95, %r37, %r3;
	mul.wide.s32 	%rd8, %r95, 4;
	add.s64 	%rd3, %rd1, %rd8;
	or.pred  	%p32, %p30, %p31;
	@%p32 bra 	$L__BB0_25;
	ld.global.nc.u32 	%r96, [%rd3];
	cvt.rn.f32.s32 	%f49, %r96;
	add.f32 	%f68, %f68, %f49;
	add.s32 	%r127, %r127, 1;
$L__BB0_25:
	add.s32 	%r97, %r37, 1;
	setp.lt.s32 	%p33, %r97, 0;
	setp.ge.s32 	%p34, %r97, %r61;
	or.pred  	%p35, %p33, %p34;
	@%p35 bra 	$L__BB0_27;
	ld.global.nc.u32 	%r98, [%rd3+4];
	cvt.rn.f32.s32 	%f50, %r98;
	add.f32 	%f68, %f68, %f50;
	add.s32 	%r127, %r127, 1;
$L__BB0_27:
	add.s32 	%r99, %r37, 2;
	setp.lt.s32 	%p36, %r99, 0;
	setp.ge.s32 	%p37, %r99, %r61;
	or.pred  	%p38, %p36, %p37;
	@%p38 bra 	$L__BB0_29;
	ld.global.nc.u32 	%r100, [%rd3+8];
	cvt.rn.f32.s32 	%f51, %r100;
	add.f32 	%f68, %f68, %f51;
	add.s32 	%r127, %r127, 1;
$L__BB0_29:
	add.s32 	%r101, %r37, 3;
	setp.lt.s32 	%p39, %r101, 0;
	setp.ge.s32 	%p40, %r101, %r61;
	or.pred  	%p41, %p39, %p40;
	@%p41 bra 	$L__BB0_31;
	ld.global.nc.u32 	%r102, [%rd3+12];
	cvt.rn.f32.s32 	%f52, %r102;
	add.f32 	%f68, %f68, %f52;
	add.s32 	%r127, %r127, 1;
$L__BB0_31:
	add.s32 	%r130, %r130, 4;
$L__BB0_32:
	and.b32  	%r103, %r64, 1;
	setp.eq.b32 	%p42, %r103, 1;
	not.pred 	%p43, %p42;
	@%p43 bra 	$L__BB0_38;
	add.s32 	%r49, %r130, %r2;
	setp.lt.s32 	%p44, %r49, 0;
	setp.ge.s32 	%p45, %r49, %r61;
	add.s32 	%r104, %r49, %r3;
	mul.wide.s32 	%rd9, %r104, 4;
	add.s64 	%rd4, %rd1, %rd9;
	or.pred  	%p46, %p44, %p45;
	@%p46 bra 	$L__BB0_35;
	ld.global.nc.u32 	%r105, [%rd4];
	cvt.rn.f32.s32 	%f53, %r105;
	add.f32 	%f68, %f68, %f53;
	add.s32 	%r127, %r127, 1;
$L__BB0_35:
	add.s32 	%r106, %r49, 1;
	setp.lt.s32 	%p47, %r106, 0;
	setp.ge.s32 	%p48, %r106, %r61;
	or.pred  	%p49, %p47, %p48;
	@%p49 bra 	$L__BB0_37;
	ld.global.nc.u32 	%r107, [%rd4+4];
	cvt.rn.f32.s32 	%f54, %r107;
	add.f32 	%f68, %f68, %f54;
	add.s32 	%r127, %r127, 1;
$L__BB0_37:
	add.s32 	%r130, %r130, 2;
$L__BB0_38:
	add.s32 	%r57, %r130, %r2;
	setp.lt.s32 	%p50, %r57, 0;
	setp.ge.s32 	%p51, %r57, %r61;
	or.pred  	%p52, %p50, %p51;
	@%p52 bra 	$L__BB0_40;
	add.s32 	%r108, %r57, %r3;
	mul.wide.s32 	%rd10, %r108, 4;
	add.s64 	%rd11, %rd1, %rd10;
	ld.global.nc.u32 	%r109, [%rd11];
	cvt.rn.f32.s32 	%f55, %r109;
	add.f32 	%f68, %f68, %f55;
	add.s32 	%r127, %r127, 1;
$L__BB0_40:
	cvt.rn.f32.s32 	%f77, %r127;
$L__BB0_41:
	div.rn.f32 	%f56, %f68, %f77;
	cvt.f64.f32 	%fd1, %f56;
	add.f64 	%fd2, %fd1, 0d3FE0000000000000;
	cvt.rzi.s32.f64 	%r110, %fd2;
	cvta.to.global.u64 	%rd12, %rd5;
	mul.wide.s32 	%rd13, %r1, 4;
	add.s64 	%rd14, %rd12, %rd13;
	st.global.u32 	[%rd14], %r110;
$L__BB0_42:
	ret;

}


// ===== COMPILED SASS (sm_100) =====

	.target	sm_100

	.elftype	@"ET_EXEC"


//--------------------- .note.nv.tkinfo           --------------------------
	.section	.note.nv.tkinfo,"",@"SHT_NOTE"
	.sectionflags	@"SHF_NOTE_NV_TKINFO"
	.tkinfo
        /*0018*/ 	.word	0x00000002
        /*0030*/ 	.string	""
        /*0030*/ 	.string	"ptxas"
        /*0030*/ 	.string	"Cuda compilation tools, release 13.0, V13.0.88"
        /*0030*/ 	.string	"Build cuda_13.0.r13.0/compiler.36424714_0"
        /*0030*/ 	.string	"-arch sm_100 -m 64 "



//--------------------- .note.nv.cuinfo           --------------------------
	.section	.note.nv.cuinfo,"",@"SHT_NOTE"
	.sectionflags	@"SHF_NOTE_NV_CUINFO"
        /*0018*/ 	.short	0x0002
        /*001a*/ 	.short	0x0064
        /*001c*/ 	.short	0x0082
	.zero		2


//--------------------- .nv.info                  --------------------------
	.section	.nv.info,"",@"SHT_CUDA_INFO"
	.align	4


	//----- nvinfo : EIATTR_REGCOUNT
	.align		4
        /*0000*/ 	.byte	0x04, 0x2f
        /*0002*/ 	.short	(.L_1 - .L_0)
	.align		4
.L_0:
        /*0004*/ 	.word	index@(_Z8myreduceIiEvPKT_PS0_iiiiiiii)
        /*0008*/ 	.word	0x00000016


	//----- nvinfo : EIATTR_FRAME_SIZE
	.align		4
.L_1:
        /*000c*/ 	.byte	0x04, 0x11
        /*000e*/ 	.short	(.L_3 - .L_2)
	.align		4
.L_2:
        /*0010*/ 	.word	index@($__internal_0_$__cuda_sm3x_div_rn_noftz_f32_slowpath)
        /*0014*/ 	.word	0x00000000


	//----- nvinfo : EIATTR_FRAME_SIZE
	.align		4
.L_3:
        /*0018*/ 	.byte	0x04, 0x11
        /*001a*/ 	.short	(.L_5 - .L_4)
	.align		4
.L_4:
        /*001c*/ 	.word	index@(_Z8myreduceIiEvPKT_PS0_iiiiiiii)
        /*0020*/ 	.word	0x00000000


	//----- nvinfo : EIATTR_MIN_STACK_SIZE
	.align		4
.L_5:
        /*0024*/ 	.byte	0x04, 0x12
        /*0026*/ 	.short	(.L_7 - .L_6)
	.align		4
.L_6:
        /*0028*/ 	.word	index@(_Z8myreduceIiEvPKT_PS0_iiiiiiii)
        /*002c*/ 	.word	0x00000000
.L_7:


//--------------------- .nv.compat                --------------------------
	.section	.nv.compat,"",@"SHT_CUDA_COMPAT_INFO"
	.align	4
        /*0000*/ 	.byte	0x02, 0x09, 0x00, 0x00, 0x02, 0x02, 0x01, 0x00, 0x02, 0x05, 0x05, 0x00, 0x03, 0x07, 0x01, 0x01
        /*0010*/ 	.byte	0x02, 0x03, 0x00, 0x00, 0x02, 0x06, 0x01, 0x00, 0x04, 0x0b, 0x08, 0x00, 0x01, 0x00, 0x00, 0x00
        /*0020*/ 	.byte	0x00, 0x00, 0x00, 0x00


//--------------------- .nv.info._Z8myreduceIiEvPKT_PS0_iiiiiiii --------------------------
	.section	.nv.info._Z8myreduceIiEvPKT_PS0_iiiiiiii,"",@"SHT_CUDA_INFO"
	.sectionflags	@""
	.align	4


	//----- nvinfo : EIATTR_CUDA_API_VERSION
	.align		4
        /*0000*/ 	.byte	0x04, 0x37
        /*0002*/ 	.short	(.L_9 - .L_8)
.L_8:
        /*0004*/ 	.word	0x00000082


	//----- nvinfo : EIATTR_KPARAM_INFO
	.align		4
.L_9:
        /*0008*/ 	.byte	0x04, 0x17
        /*000a*/ 	.short	(.L_11 - .L_10)
.L_10:
        /*000c*/ 	.word	0x00000000
        /*0010*/ 	.short	0x0009
        /*0012*/ 	.short	0x002c
        /*0014*/ 	.byte	0x00, 0xf0, 0x11, 0x00


	//----- nvinfo : EIATTR_KPARAM_INFO
	.align		4
.L_11:
        /*0018*/ 	.byte	0x04, 0x17
        /*001a*/ 	.short	(.L_13 - .L_12)
.L_12:
        /*001c*/ 	.word	0x00000000
        /*0020*/ 	.short	0x0008
        /*0022*/ 	.short	0x0028
        /*0024*/ 	.byte	0x00, 0xf0, 0x11, 0x00


	//----- nvinfo : EIATTR_KPARAM_INFO
	.align		4
.L_13:
        /*0028*/ 	.byte	0x04, 0x17
        /*002a*/ 	.short	(.L_15 - .L_14)
.L_14:
        /*002c*/ 	.word	0x00000000
        /*0030*/ 	.short	0x0007
        /*0032*/ 	.short	0x0024
        /*0034*/ 	.byte	0x00, 0xf0, 0x11, 0x00


	//----- nvinfo : EIATTR_KPARAM_INFO
	.align		4
.L_15:
        /*0038*/ 	.byte	0x04, 0x17
        /*003a*/ 	.short	(.L_17 - .L_16)
.L_16:
        /*003c*/ 	.word	0x00000000
        /*0040*/ 	.short	0x0006
        /*0042*/ 	.short	0x0020
        /*0044*/ 	.byte	0x00, 0xf0, 0x11, 0x00


	//----- nvinfo : EIATTR_KPARAM_INFO
	.align		4
.L_17:
        /*0048*/ 	.byte	0x04, 0x17
        /*004a*/ 	.short	(.L_19 - .L_18)
.L_18:
        /*004c*/ 	.word	0x00000000
        /*0050*/ 	.short	0x0005
        /*0052*/ 	.short	0x001c
        /*0054*/ 	.byte	0x00, 0xf0, 0x11, 0x00


	//----- nvinfo : EIATTR_KPARAM_INFO
	.align		4
.L_19:
        /*0058*/ 	.byte	0x04, 0x17
        /*005a*/ 	.short	(.L_21 - .L_20)
.L_20:
        /*005c*/ 	.word	0x00000000
        /*0060*/ 	.short	0x0004
        /*0062*/ 	.short	0x0018
        /*0064*/ 	.byte	0x00, 0xf0, 0x11, 0x00


	//----- nvinfo : EIATTR_KPARAM_INFO
	.align		4
.L_21:
        /*0068*/ 	.byte	0x04, 0x17
        /*006a*/ 	.short	(.L_23 - .L_22)
.L_22:
        /*006c*/ 	.word	0x00000000
        /*0070*/ 	.short	0x0003
        /*0072*/ 	.short	0x0014
        /*0074*/ 	.byte	0x00, 0xf0, 0x11, 0x00


	//----- nvinfo : EIATTR_KPARAM_INFO
	.align		4
.L_23:
        /*0078*/ 	.byte	0x04, 0x17
        /*007a*/ 	.short	(.L_25 - .L_24)
.L_24:
        /*007c*/ 	.word	0x00000000
        /*0080*/ 	.short	0x0002
        /*0082*/ 	.short	0x0010
        /*0084*/ 	.byte	0x00, 0xf0, 0x11, 0x00


	//----- nvinfo : EIATTR_KPARAM_INFO
	.align		4
.L_25:
        /*0088*/ 	.byte	0x04, 0x17
        /*008a*/ 	.short	(.L_27 - .L_26)
.L_26:
        /*008c*/ 	.word	0x00000000
        /*0090*/ 	.short	0x0001
        /*0092*/ 	.short	0x0008
        /*0094*/ 	.byte	0x00, 0xf5, 0x21, 0x00


	//----- nvinfo : EIATTR_KPARAM_INFO
	.align		4
.L_27:
        /*0098*/ 	.byte	0x04, 0x17
        /*009a*/ 	.short	(.L_29 - .L_28)
.L_28:
        /*009c*/ 	.word	0x00000000
        /*00a0*/ 	.short	0x0000
        /*00a2*/ 	.short	0x0000
        /*00a4*/ 	.byte	0x00, 0xf5, 0x21, 0x00


	//----- nvinfo : EIATTR_SPARSE_MMA_MASK
	.align		4
.L_29:
        /*00a8*/ 	.byte	0x03, 0x50
        /*00aa*/ 	.short	0x0000


	//----- nvinfo : EIATTR_MAXREG_COUNT
	.align		4
        /*00ac*/ 	.byte	0x03, 0x1b
        /*00ae*/ 	.short	0x00ff


	//----- nvinfo : EIATTR_MERCURY_ISA_VERSION
	.align		4
        /*00b0*/ 	.byte	0x03, 0x5f
        /*00b2*/ 	.short	0x0101


	//----- nvinfo : EIATTR_VRC_CTA_INIT_COUNT
	.align		4
        /*00b4*/ 	.byte	0x02, 0x4a
	.zero		1
	.zero		1


	//----- nvinfo : EIATTR_EXIT_INSTR_OFFSETS
	.align		4
        /*00b8*/ 	.byte	0x04, 0x1c
        /*00ba*/ 	.short	(.L_31 - .L_30)


	//   ....[0]....
.L_30:
        /*00bc*/ 	.word	0x00000070


	//   ....[1]....
        /*00c0*/ 	.word	0x00000db0


	//----- nvinfo : EIATTR_CRS_STACK_SIZE
	.align		4
.L_31:
        /*00c4*/ 	.byte	0x04, 0x1e
        /*00c6*/ 	.short	(.L_33 - .L_32)
.L_32:
        /*00c8*/ 	.word	0x00000000


	//----- nvinfo : EIATTR_CBANK_PARAM_SIZE
	.align		4
.L_33:
        /*00cc*/ 	.byte	0x03, 0x19
        /*00ce*/ 	.short	0x0030


	//----- nvinfo : EIATTR_PARAM_CBANK
	.align		4
        /*00d0*/ 	.byte	0x04, 0x0a
        /*00d2*/ 	.short	(.L_35 - .L_34)
	.align		4
.L_34:
        /*00d4*/ 	.word	index@(.nv.constant0._Z8myreduceIiEvPKT_PS0_iiiiiiii)
        /*00d8*/ 	.short	0x0380
        /*00da*/ 	.short	0x0030


	//----- nvinfo : EIATTR_SW_WAR
	.align		4
.L_35:
        /*00dc*/ 	.byte	0x04, 0x36
        /*00de*/ 	.short	(.L_37 - .L_36)
.L_36:
        /*00e0*/ 	.word	0x00000008
.L_37:


//--------------------- .nv.callgraph             --------------------------
	.section	.nv.callgraph,"",@"SHT_CUDA_CALLGRAPH"
	.align	4
	.sectionentsize	8
	.align		4
        /*0000*/ 	.word	0x00000000
	.align		4
        /*0004*/ 	.word	0xffffffff
	.align		4
        /*0008*/ 	.word	0x00000000
	.align		4
        /*000c*/ 	.word	0xfffffffe
	.align		4
        /*0010*/ 	.word	0x00000000
	.align		4
        /*0014*/ 	.word	0xfffffffd
	.align		4
        /*0018*/ 	.word	0x00000000
	.align		4
        /*001c*/ 	.word	0xfffffffc


//--------------------- .text._Z8myreduceIiEvPKT_PS0_iiiiiiii --------------------------
	.section	.text._Z8myreduceIiEvPKT_PS0_iiiiiiii,"ax",@progbits
	.align	128
        .global         _Z8myreduceIiEvPKT_PS0_iiiiiiii
        .type           _Z8myreduceIiEvPKT_PS0_iiiiiiii,@function
        .size           _Z8myreduceIiEvPKT_PS0_iiiiiiii,(.L_x_21 - _Z8myreduceIiEvPKT_PS0_iiiiiiii)
        .other          _Z8myreduceIiEvPKT_PS0_iiiiiiii,@"STO_CUDA_ENTRY STV_DEFAULT"
_Z8myreduceIiEvPKT_PS0_iiiiiiii:
.text._Z8myreduceIiEvPKT_PS0_iiiiiiii:
[----:B------:R-:W-:Y:S01]  /*0000*/  LDC R1, c[0x0][0x37c] ;  /* 0x0000df00ff017b82 */ /* 0x000fe20000000800 */
[----:B------:R-:W0:Y:S07]  /*0010*/  S2R R2, SR_TID.X ;  /* 0x0000000000027919 */ /* 0x000e2e0000002100 */
[----:B------:R-:W0:Y:S01]  /*0020*/  S2UR UR4, SR_CTAID.X ;  /* 0x00000000000479c3 */ /* 0x000e220000002500 */
[----:B------:R-:W1:Y:S07]  /*0030*/  LDCU UR5, c[0x0][0x3a8] ;  /* 0x00007500ff0577ac */ /* 0x000e6e0008000800 */
[----:B------:R-:W0:Y:S02]  /*0040*/  LDC R3, c[0x0][0x360] ;  /* 0x0000d800ff037b82 */ /* 0x000e240000000800 */
[----:B0-----:R-:W-:-:S05]  /*0050*/  IMAD R2, R3, UR4, R2 ;  /* 0x0000000403027c24 */ /* 0x001fca000f8e0202 */
[----:B-1----:R-:W-:-:S13]  /*0060*/  ISETP.GE.AND P0, PT, R2, UR5, PT ;  /* 0x0000000502007c0c */ /* 0x002fda000bf06270 */
[----:B------:R-:W-:Y:S05]  /*0070*/  @P0 EXIT ;  /* 0x000000000000094d */ /* 0x000fea0003800000 */
[----:B------:R-:W0:Y:S01]  /*0080*/  LDC R7, c[0x0][0x398] ;  /* 0x0000e600ff077b82 */ /* 0x000e220000000800 */
[----:B------:R-:W1:Y:S01]  /*0090*/  LDCU UR7, c[0x0][0x3ac] ;  /* 0x00007580ff0777ac */ /* 0x000e620008000800 */
[----:B------:R-:W2:Y:S01]  /*00a0*/  LDCU UR4, c[0x0][0x3a0] ;  /* 0x00007400ff0477ac */ /* 0x000ea20008000800 */
[----:B------:R-:W2:Y:S01]  /*00b0*/  LDCU UR6, c[0x0][0x39c] ;  /* 0x00007380ff0677ac */ /* 0x000ea20008000800 */
[----:B------:R-:W3:Y:S01]  /*00c0*/  LDCU.64 UR8, c[0x0][0x358] ;  /* 0x00006b00ff0877ac */ /* 0x000ee20008000a00 */
[----:B-1----:R-:W-:Y:S01]  /*00d0*/  UISETP.GE.AND UP0, UPT, UR7, URZ, UPT ;  /* 0x000000ff0700728c */ /* 0x002fe2000bf06270 */
[----:B0-----:R-:W-:Y:S01]  /*00e0*/  IABS R3, R7 ;  /* 0x0000000700037213 */ /* 0x001fe20000000000 */
[----:B--2---:R-:W-:-:S03]  /*00f0*/  UIMAD UR4, UR4, UR6, URZ ;  /* 0x00000006040472a4 */ /* 0x004fc6000f8e02ff */
[----:B------:R-:W0:Y:S08]  /*0100*/  I2F.RP R0, R3 ;  /* 0x0000000300007306 */ /* 0x000e300000209400 */
[----:B0-----:R-:W0:Y:S02]  /*0110*/  MUFU.RCP R0, R0 ;  /* 0x0000000000007308 */ /* 0x001e240000001000 */
[----:B0-----:R-:W-:-:S06]  /*0120*/  VIADD R4, R0, 0xffffffe ;  /* 0x0ffffffe00047836 */ /* 0x001fcc0000000000 */
[----:B------:R0:W1:Y:S02]  /*0130*/  F2I.FTZ.U32.TRUNC.NTZ R5, R4 ;  /* 0x0000000400057305 */ /* 0x000064000021f000 */
[----:B0-----:R-:W-:Y:S02]  /*0140*/  IMAD.MOV.U32 R4, RZ, RZ, RZ ;  /* 0x000000ffff047224 */ /* 0x001fe400078e00ff */
[----:B-1----:R-:W-:-:S04]  /*0150*/  IMAD.MOV R6, RZ, RZ, -R5 ;  /* 0x000000ffff067224 */ /* 0x002fc800078e0a05 */
[----:B------:R-:W-:Y:S01]  /*0160*/  IMAD R9, R6, R3, RZ ;  /* 0x0000000306097224 */ /* 0x000fe200078e02ff */
[----:B------:R-:W-:-:S03]  /*0170*/  IABS R6, R2 ;  /* 0x0000000200067213 */ /* 0x000fc60000000000 */
[----:B------:R-:W-:-:S04]  /*0180*/  IMAD.HI.U32 R5, R5, R9, R4 ;  /* 0x0000000905057227 */ /* 0x000fc800078e0004 */
[----:B------:R-:W-:Y:S02]  /*0190*/  IMAD.MOV.U32 R4, RZ, RZ, RZ ;  /* 0x000000ffff047224 */ /* 0x000fe400078e00ff */
[----:B------:R-:W-:-:S04]  /*01a0*/  IMAD.HI.U32 R5, R5, R6, RZ ;  /* 0x0000000605057227 */ /* 0x000fc800078e00ff */
[----:B------:R-:W-:-:S04]  /*01b0*/  IMAD.MOV R0, RZ, RZ, -R5 ;  /* 0x000000ffff007224 */ /* 0x000fc800078e0a05 */
[----:B------:R-:W-:-:S05]  /*01c0*/  IMAD R0, R3, R0, R6 ;  /* 0x0000000003007224 */ /* 0x000fca00078e0206 */
[----:B------:R-:W-:-:S13]  /*01d0*/  ISETP.GT.U32.AND P1, PT, R3, R0, PT ;  /* 0x000000000300720c */ /* 0x000fda0003f24070 */
[----:B------:R-:W-:Y:S02]  /*01e0*/  @!P1 IMAD.IADD R0, R0, 0x1, -R3 ;  /* 0x0000000100009824 */ /* 0x000fe400078e0a03 */
[----:B------:R-:W-:Y:S01]  /*01f0*/  @!P1 VIADD R5, R5, 0x1 ;  /* 0x0000000105059836 */ /* 0x000fe20000000000 */
[----:B------:R-:W-:Y:S02]  /*0200*/  ISETP.NE.AND P1, PT, R7, RZ, PT ;  /* 0x000000ff0700720c */ /* 0x000fe40003f25270 */
[----:B------:R-:W-:Y:S01]  /*0210*/  ISETP.GE.U32.AND P0, PT, R0, R3, PT ;  /* 0x000000030000720c */ /* 0x000fe20003f06070 */
[----:B------:R-:W-:Y:S01]  /*0220*/  IMAD.MOV.U32 R3, RZ, RZ, RZ ;  /* 0x000000ffff037224 */ /* 0x000fe200078e00ff */
[----:B------:R-:W-:-:S04]  /*0230*/  LOP3.LUT R0, R2, R7, RZ, 0x3c, !PT ;  /* 0x0000000702007212 */ /* 0x000fc800078e3cff */
[----:B------:R-:W-:-:S07]  /*0240*/  ISETP.GE.AND P2, PT, R0, RZ, PT ;  /* 0x000000ff0000720c */ /* 0x000fce0003f46270 */
[----:B------:R-:W-:-:S06]  /*0250*/  @P0 VIADD R5, R5, 0x1 ;  /* 0x0000000105050836 */ /* 0x000fcc0000000000 */
[----:B------:R-:W-:Y:S01]  /*0260*/  @!P2 IMAD.MOV R5, RZ, RZ, -R5 ;  /* 0x000000ffff05a224 */ /* 0x000fe200078e0a05 */
[----:B------:R-:W-:-:S04]  /*0270*/  @!P1 LOP3.LUT R5, RZ, R7, RZ, 0x33, !PT ;  /* 0x00000007ff059212 */ /* 0x000fc800078e33ff */
[C---:B------:R-:W-:Y:S01]  /*0280*/  IADD3 R0, PT, PT, -R5.reuse, RZ, RZ ;  /* 0x000000ff05007210 */ /* 0x040fe20007ffe1ff */
[----:B------:R-:W-:-:S04]  /*0290*/  IMAD R6, R5, UR4, RZ ;  /* 0x0000000405067c24 */ /* 0x000fc8000f8e02ff */
[----:B------:R-:W-:Y:S01]  /*02a0*/  IMAD R7, R7, R0, R2 ;  /* 0x0000000007077224 */ /* 0x000fe200078e0202 */
[----:B---3--:R-:W-:Y:S06]  /*02b0*/  BRA.U !UP0, `(.L_x_0) ;  /* 0x00000009086c7547 */ /* 0x008fec000b800000 */
[----:B------:R-:W-:Y:S01]  /*02c0*/  UISETP.GE.U32.AND UP0, UPT, UR7, 0x4, UPT ;  /* 0x000000040700788c */ /* 0x000fe2000bf06070 */
[----:B------:R-:W-:Y:S01]  /*02d0*/  IMAD.MOV.U32 R3, RZ, RZ, RZ ;  /* 0x000000ffff037224 */ /* 0x000fe200078e00ff */
[----:B------:R-:W-:Y:S01]  /*02e0*/  UIADD3 UR4, UPT, UPT, -UR7, URZ, URZ ;  /* 0x000000ff07047290 */ /* 0x000fe2000fffe1ff */
[----:B------:R-:W-:-:S06]  /*02f0*/  IMAD.MOV.U32 R0, RZ, RZ, RZ ;  /* 0x000000ffff007224 */ /* 0x000fcc00078e00ff */
[----:B------:R-:W-:Y:S05]  /*0300*/  BRA.U !UP0, `(.L_x_1) ;  /* 0x00000005082c7547 */ /* 0x000fea000b800000 */
[----:B------:R-:W0:Y:S01]  /*0310*/  LDC R10, c[0x0][0x3a4] ;  /* 0x0000e900ff0a7b82 */ /* 0x000e220000000800 */
[----:B------:R-:W-:Y:S01]  /*0320*/  USHF.L.U32 UR4, UR7, 0x1, URZ ;  /* 0x0000000107047899 */ /* 0x000fe200080006ff */
[----:B------:R-:W-:Y:S01]  /*0330*/  IMAD.MOV.U32 R3, RZ, RZ, RZ ;  /* 0x000000ffff037224 */ /* 0x000fe200078e00ff */
[----:B------:R-:W1:Y:S01]  /*0340*/  LDCU UR6, c[0x0][0x39c] ;  /* 0x00007380ff0677ac */ /* 0x000e620008000800 */
[----:B------:R-:W-:Y:S01]  /*0350*/  IMAD.MOV.U32 R0, RZ, RZ, RZ ;  /* 0x000000ffff007224 */ /* 0x000fe200078e00ff */
[----:B------:R-:W-:-:S03]  /*0360*/  ULOP3.LUT UR4, UR4, 0xfffffff8, URZ, 0xc0, !UPT ;  /* 0xfffffff804047892 */ /* 0x000fc6000f8ec0ff */
[----:B------:R-:W2:Y:S01]  /*0370*/  LDC.64 R4, c[0x0][0x380] ;  /* 0x0000e000ff047b82 */ /* 0x000ea20000000a00 */
[----:B------:R-:W-:Y:S02]  /*0380*/  UIADD3 UR5, UPT, UPT, -UR7, 0x3, URZ ;  /* 0x0000000307057890 */ /* 0x000fe4000fffe1ff */
[----:B------:R-:W-:Y:S01]  /*0390*/  UIADD3 UR4, UPT, UPT, -UR4, URZ, URZ ;  /* 0x000000ff04047290 */ /* 0x000fe2000fffe1ff */
[CC--:B0-----:R-:W-:Y:S02]  /*03a0*/  IMAD R11, R7.reuse, R10.reuse, R6 ;  /* 0x0000000a070b7224 */ /* 0x0c1fe400078e0206 */
[----:B------:R-:W-:Y:S02]  /*03b0*/  IMAD R10, R7, R10, -UR7 ;  /* 0x80000007070a7e24 */ /* 0x000fe4000f8e020a */
[----:B-1----:R-:W-:-:S07]  /*03c0*/  VIADD R11, R11, -UR7 ;  /* 0x800000070b0b7c36 */ /* 0x002fce0008000000 */
.L_x_2:
[----:B------:R-:W-:Y:S01]  /*03d0*/  ISETP.GE.AND P1, PT, R10, UR6, PT ;  /* 0x000000060a007c0c */ /* 0x000fe2000bf26270 */
[----:B--2---:R-:W-:-:S03]  /*03e0*/  IMAD.WIDE R8, R11, 0x4, R4 ;  /* 0x000000040b087825 */ /* 0x004fc600078e0204 */
[----:B------:R-:W-:-:S13]  /*03f0*/  ISETP.LT.OR P1, PT, R10, RZ, P1 ;  /* 0x000000ff0a00720c */ /* 0x000fda0000f21670 */
[----:B------:R-:W2:Y:S01]  /*0400*/  @!P1 LDG.E.CONSTANT R12, desc[UR8][R8.64] ;  /* 0x00000008080c9981 */ /* 0x000ea2000c1e9900 */
[C---:B------:R-:W-:Y:S01]  /*0410*/  IADD3 R13, PT, PT, R10.reuse, 0x1, RZ ;  /* 0x000000010a0d7810 */ /* 0x040fe20007ffe0ff */
[C---:B------:R-:W-:Y:S02]  /*0420*/  VIADD R14, R10.reuse, 0x2 ;  /* 0x000000020a0e7836 */ /* 0x040fe40000000000 */
[C---:B------:R-:W-:Y:S01]  /*0430*/  VIADD R15, R10.reuse, 0x3 ;  /* 0x000000030a0f7836 */ /* 0x040fe20000000000 */
[C---:B------:R-:W-:Y:S01]  /*0440*/  ISETP.GE.AND P0, PT, R13.reuse, UR6, PT ;  /* 0x000000060d007c0c */ /* 0x040fe2000bf06270 */
[----:B------:R-:W-:Y:S01]  /*0450*/  VIADD R16, R10, 0x6 ;  /* 0x000000060a107836 */ /* 0x000fe20000000000 */
[----:B------:R-:W-:Y:S02]  /*0460*/  ISETP.GE.AND P2, PT, R14, UR6, PT ;  /* 0x000000060e007c0c */ /* 0x000fe4000bf46270 */
[----:B------:R-:W-:Y:S01]  /*0470*/  ISETP.LT.OR P0, PT, R13, RZ, P0 ;  /* 0x000000ff0d00720c */ /* 0x000fe20000701670 */
[----:B------:R-:W-:Y:S01]  /*0480*/  VIADD R13, R10, 0x4 ;  /* 0x000000040a0d7836 */ /* 0x000fe20000000000 */
[----:B------:R-:W-:Y:S01]  /*0490*/  ISETP.LT.OR P2, PT, R14, RZ, P2 ;  /* 0x000000ff0e00720c */ /* 0x000fe20001741670 */
[----:B------:R-:W-:Y:S01]  /*04a0*/  VIADD R14, R10, 0x5 ;  /* 0x000000050a0e7836 */ /* 0x000fe20000000000 */
[----:B------:R-:W-:-:S02]  /*04b0*/  ISETP.GE.AND P3, PT, R15, UR6, PT ;  /* 0x000000060f007c0c */ /* 0x000fc4000bf66270 */
[----:B------:R-:W-:Y:S02]  /*04c0*/  ISETP.GE.AND P4, PT, R13, UR6, PT ;  /* 0x000000060d007c0c */ /* 0x000fe4000bf86270 */
[----:B------:R-:W-:Y:S02]  /*04d0*/  ISETP.LT.OR P3, PT, R15, RZ, P3 ;  /* 0x000000ff0f00720c */ /* 0x000fe40001f61670 */
[----:B------:R-:W-:Y:S02]  /*04e0*/  ISETP.GE.AND P5, PT, R16, UR6, PT ;  /* 0x0000000610007c0c */ /* 0x000fe4000bfa6270 */
[----:B------:R-:W-:Y:S02]  /*04f0*/  ISETP.GE.AND P6, PT, R14, UR6, PT ;  /* 0x000000060e007c0c */ /* 0x000fe4000bfc6270 */
[----:B------:R-:W-:Y:S02]  /*0500*/  ISETP.LT.OR P4, PT, R13, RZ, P4 ;  /* 0x000000ff0d00720c */ /* 0x000fe40002781670 */
[----:B------:R-:W3:Y:S01]  /*0510*/  @!P0 LDG.E.CONSTANT R13, desc[UR8][R8.64+0x4] ;  /* 0x00000408080d8981 */ /* 0x000ee2000c1e9900 */
[----:B------:R-:W-:Y:S01]  /*0520*/  ISETP.LT.OR P5, PT, R16, RZ, P5 ;  /* 0x000000ff1000720c */ /* 0x000fe20002fa1670 */
[----:B------:R-:W-:Y:S01]  /*0530*/  VIADD R16, R10, 0x7 ;  /* 0x000000070a107836 */ /* 0x000fe20000000000 */
[----:B------:R-:W-:-:S02]  /*0540*/  ISETP.LT.OR P6, PT, R14, RZ, P6 ;  /* 0x000000ff0e00720c */ /* 0x000fc400037c1670 */
[----:B------:R-:W4:Y:S01]  /*0550*/  @!P2 LDG.E.CONSTANT R14, desc[UR8][R8.64+0x8] ;  /* 0x00000808080ea981 */ /* 0x000f22000c1e9900 */
[----:B------:R-:W-:-:S03]  /*0560*/  @!P1 VIADD R0, R0, 0x1 ;  /* 0x0000000100009836 */ /* 0x000fc60000000000 */
[----:B------:R-:W5:Y:S05]  /*0570*/  @!P3 LDG.E.CONSTANT R15, desc[UR8][R8.64+0xc] ;  /* 0x00000c08080fb981 */ /* 0x000f6a000c1e9900 */
[----:B------:R-:W5:Y:S04]  /*0580*/  @!P5 LDG.E.CONSTANT R18, desc[UR8][R8.64+0x18] ;  /* 0x000018080812d981 */ /* 0x000f68000c1e9900 */
[----:B------:R-:W5:Y:S01]  /*0590*/  @!P6 LDG.E.CONSTANT R17, desc[UR8][R8.64+0x14] ;  /* 0x000014080811e981 */ /* 0x000f62000c1e9900 */
[----:B--2---:R-:W-:-:S05]  /*05a0*/  @!P1 I2FP.F32.S32 R12, R12 ;  /* 0x0000000c000c9245 */ /* 0x004fca0000201400 */
[----:B------:R-:W-:Y:S01]  /*05b0*/  @!P1 FADD R3, R3, R12 ;  /* 0x0000000c03039221 */ /* 0x000fe20000000000 */
[----:B------:R-:W-:-:S04]  /*05c0*/  ISETP.GE.AND P1, PT, R16, UR6, PT ;  /* 0x0000000610007c0c */ /* 0x000fc8000bf26270 */
[----:B------:R-:W-:Y:S02]  /*05d0*/  ISETP.LT.OR P1, PT, R16, RZ, P1 ;  /* 0x000000ff1000720c */ /* 0x000fe40000f21670 */
[----:B------:R-:W2:Y:S11]  /*05e0*/  @!P4 LDG.E.CONSTANT R16, desc[UR8][R8.64+0x10] ;  /* 0x000010080810c981 */ /* 0x000eb6000c1e9900 */
[----:B------:R-:W2:Y:S01]  /*05f0*/  @!P1 LDG.E.CONSTANT R19, desc[UR8][R8.64+0x1c] ;  /* 0x00001c0808139981 */ /* 0x000ea2000c1e9900 */
[----:B---3--:R-:W-:-:S02]  /*0600*/  @!P0 I2FP.F32.S32 R12, R13 ;  /* 0x0000000d000c8245 */ /* 0x008fc40000201400 */
[----:B------:R-:W-:Y:S02]  /*0610*/  @!P0 IADD3 R0, PT, PT, R0, 0x1, RZ ;  /* 0x0000000100008810 */ /* 0x000fe40007ffe0ff */
[----:B----4-:R-:W-:Y:S01]  /*0620*/  @!P2 I2FP.F32.S32 R14, R14 ;  /* 0x0000000e000ea245 */ /* 0x010fe20000201400 */
[----:B------:R-:W-:Y:S02]  /*0630*/  @!P0 FADD R3, R3, R12 ;  /* 0x0000000c03038221 */ /* 0x000fe40000000000 */
[----:B------:R-:W-:Y:S01]  /*0640*/  @!P2 VIADD R0, R0, 0x1 ;  /* 0x000000010000a836 */ /* 0x000fe20000000000 */
[----:B-----5:R-:W-:Y:S01]  /*0650*/  @!P3 I2FP.F32.S32 R12, R15 ;  /* 0x0000000f000cb245 */ /* 0x020fe20000201400 */
[----:B------:R-:W-:Y:S02]  /*0660*/  @!P2 FADD R3, R3, R14 ;  /* 0x0000000e0303a221 */ /* 0x000fe40000000000 */
[----:B------:R-:W-:Y:S01]  /*0670*/  @!P3 VIADD R0, R0, 0x1 ;  /* 0x000000010000b836 */ /* 0x000fe20000000000 */
[----:B------:R-:W-:Y:S01]  /*0680*/  UIADD3 UR4, UPT, UPT, UR4, 0x8, URZ ;  /* 0x0000000804047890 */ /* 0x000fe2000fffe0ff */
[----:B------:R-:W-:-:S02]  /*0690*/  @!P3 FADD R3, R3, R12 ;  /* 0x0000000c0303b221 */ /* 0x000fc40000000000 */
[----:B------:R-:W-:Y:S01]  /*06a0*/  @!P4 VIADD R0, R0, 0x1 ;  /* 0x000000010000c836 */ /* 0x000fe20000000000 */
[----:B------:R-:W-:Y:S01]  /*06b0*/  UISETP.NE.AND UP0, UPT, UR4, URZ, UPT ;  /* 0x000000ff0400728c */ /* 0x000fe2000bf05270 */
[----:B------:R-:W-:Y:S02]  /*06c0*/  @!P6 I2FP.F32.S32 R12, R17 ;  /* 0x00000011000ce245 */ /* 0x000fe40000201400 */
[----:B------:R-:W-:Y:S01]  /*06d0*/  @!P6 VIADD R0, R0, 0x1 ;  /* 0x000000010000e836 */ /* 0x000fe20000000000 */
[----:B------:R-:W-:-:S03]  /*06e0*/  @!P5 I2FP.F32.S32 R18, R18 ;  /* 0x000000120012d245 */ /* 0x000fc60000201400 */
[----:B------:R-:W-:Y:S01]  /*06f0*/  @!P5 VIADD R0, R0, 0x1 ;  /* 0x000000010000d836 */ /* 0x000fe20000000000 */
[----:B------:R-:W-:Y:S01]  /*0700*/  IADD3 R10, PT, PT, R10, 0x8, RZ ;  /* 0x000000080a0a7810 */ /* 0x000fe20007ffe0ff */
[----:B------:R-:W-:Y:S02]  /*0710*/  VIADD R11, R11, 0x8 ;  /* 0x000000080b0b7836 */ /* 0x000fe40000000000 */
[----:B------:R-:W-:Y:S01]  /*0720*/  @!P1 VIADD R0, R0, 0x1 ;  /* 0x0000000100009836 */ /* 0x000fe20000000000 */
[----:B------:R-:W-:Y:S01]  /*0730*/  UIADD3 UR5, UPT, UPT, UR5, 0x8, URZ ;  /* 0x0000000805057890 */ /* 0x000fe2000fffe0ff */
[----:B--2---:R-:W-:-:S05]  /*0740*/  @!P4 I2FP.F32.S32 R16, R16 ;  /* 0x000000100010c245 */ /* 0x004fca0000201400 */
[----:B------:R-:W-:-:S04]  /*0750*/  @!P4 FADD R3, R3, R16 ;  /* 0x000000100303c221 */ /* 0x000fc80000000000 */
[----:B------:R-:W-:Y:S01]  /*0760*/  @!P6 FADD R3, R3, R12 ;  /* 0x0000000c0303e221 */ /* 0x000fe20000000000 */
[----:B------:R-:W-:-:S03]  /*0770*/  @!P1 I2FP.F32.S32 R8, R19 ;  /* 0x0000001300089245 */ /* 0x000fc60000201400 */
[----:B------:R-:W-:-:S04]  /*0780*/  @!P5 FADD R3, R3, R18 ;  /* 0x000000120303d221 */ /* 0x000fc80000000000 */
[----:B------:R-:W-:Y:S01]  /*0790*/  @!P1 FADD R3, R3, R8 ;  /* 0x0000000803039221 */ /* 0x000fe20000000000 */
[----:B------:R-:W-:Y:S06]  /*07a0*/  BRA.U UP0, `(.L_x_2) ;  /* 0xfffffffd00087547 */ /* 0x000fec000b83ffff */
[----:B------:R-:W-:-:S12]  /*07b0*/  UIADD3 UR4, UPT, UPT, UR5, -0x3, URZ ;  /* 0xfffffffd05047890 */ /* 0x000fd8000fffe0ff */
.L_x_1:
[----:B------:R-:W0:Y:S01]  /*07c0*/  LDCU UR7, c[0x0][0x3ac] ;  /* 0x00007580ff0777ac */ /* 0x000e220008000800 */
[----:B------:R-:W1:Y:S01]  /*07d0*/  LDC R4, c[0x0][0x3a4] ;  /* 0x0000e900ff047b82 */ /* 0x000e620000000800 */
[----:B0-----:R-:W-:-:S04]  /*07e0*/  USHF.L.U32 UR5, UR7, 0x1, URZ ;  /* 0x0000000107057899 */ /* 0x001fc800080006ff */
[----:B------:R-:W-:-:S04]  /*07f0*/  ULOP3.LUT UR5, UR5, 0x6, URZ, 0xc0, !UPT ;  /* 0x0000000605057892 */ /* 0x000fc8000f8ec0ff */
[----:B------:R-:W-:-:S09]  /*0800*/  UISETP.GE.U32.AND UP0, UPT, UR5, 0x3, UPT ;  /* 0x000000030500788c */ /* 0x000fd2000bf06070 */
[----:B------:R-:W-:Y:S05]  /*0810*/  BRA.U !UP0, `(.L_x_3) ;  /* 0x0000000108847547 */ /* 0x000fea000b800000 */
[----:B------:R-:W0:Y:S08]  /*0820*/  LDC R10, c[0x0][0x3a4] ;  /* 0x0000e900ff0a7b82 */ /* 0x000e300000000800 */
[----:B------:R-:W2:Y:S01]  /*0830*/  LDC.64 R8, c[0x0][0x380] ;  /* 0x0000e000ff087b82 */ /* 0x000ea20000000a00 */
[----:B0-----:R-:W-:-:S04]  /*0840*/  IMAD R11, R7, R10, UR4 ;  /* 0x00000004070b7e24 */ /* 0x001fc8000f8e020a */
[C---:B------:R-:W-:Y:S01]  /*0850*/  VIADD R10, R11.reuse, 0x1 ;  /* 0x000000010b0a7836 */ /* 0x040fe20000000000 */
[C---:B------:R-:W-:Y:S01]  /*0860*/  ISETP.GE.AND P0, PT, R11.reuse, UR6, PT ;  /* 0x000000060b007c0c */ /* 0x040fe2000bf06270 */
[C---:B------:R-:W-:Y:S02]  /*0870*/  VIADD R12, R11.reuse, 0x2 ;  /* 0x000000020b0c7836 */ /* 0x040fe40000000000 */
[----:B------:R-:W-:Y:S01]  /*0880*/  IMAD.IADD R5, R6, 0x1, R11 ;  /* 0x0000000106057824 */ /* 0x000fe200078e020b */
[C---:B------:R-:W-:Y:S02]  /*0890*/  ISETP.GE.AND P1, PT, R10.reuse, UR6, PT ;  /* 0x000000060a007c0c */ /* 0x040fe4000bf26270 */
[----:B------:R-:W-:Y:S01]  /*08a0*/  ISETP.LT.OR P0, PT, R11, RZ, P0 ;  /* 0x000000ff0b00720c */ /* 0x000fe20000701670 */
[----:B--2---:R-:W-:Y:S01]  /*08b0*/  IMAD.WIDE R8, R5, 0x4, R8 ;  /* 0x0000000405087825 */ /* 0x004fe200078e0208 */
[----:B------:R-:W-:Y:S02]  /*08c0*/  ISETP.LT.OR P1, PT, R10, RZ, P1 ;  /* 0x000000ff0a00720c */ /* 0x000fe40000f21670 */
[----:B------:R-:W-:Y:S01]  /*08d0*/  ISETP.GE.AND P2, PT, R12, UR6, PT ;  /* 0x000000060c007c0c */ /* 0x000fe2000bf46270 */
[----:B------:R-:W-:-:S03]  /*08e0*/  VIADD R10, R11, 0x3 ;  /* 0x000000030b0a7836 */ /* 0x000fc60000000000 */
[----:B------:R-:W-:Y:S02]  /*08f0*/  ISETP.LT.OR P2, PT, R12, RZ, P2 ;  /* 0x000000ff0c00720c */ /* 0x000fe40001741670 */
[----:B------:R-:W-:-:S03]  /*0900*/  ISETP.GE.AND P3, PT, R10, UR6, PT ;  /* 0x000000060a007c0c */ /* 0x000fc6000bf66270 */
[----:B------:R-:W2:Y:S01]  /*0910*/  @!P0 LDG.E.CONSTANT R5, desc[UR8][R8.64] ;  /* 0x0000000808058981 */ /* 0x000ea2000c1e9900 */
[----:B------:R-:W-:-:S03]  /*0920*/  ISETP.LT.OR P3, PT, R10, RZ, P3 ;  /* 0x000000ff0a00720c */ /* 0x000fc60001f61670 */
[----:B------:R-:W3:Y:S04]  /*0930*/  @!P1 LDG.E.CONSTANT R11, desc[UR8][R8.64+0x4] ;  /* 0x00000408080b9981 */ /* 0x000ee8000c1e9900 */
[----:B------:R-:W4:Y:S06]  /*0940*/  @!P2 LDG.E.CONSTANT R13, desc[UR8][R8.64+0x8] ;  /* 0x00000808080da981 */ /* 0x000f2c000c1e9900 */
[----:B------:R-:W5:Y:S01]  /*0950*/  @!P3 LDG.E.CONSTANT R14, desc[UR8][R8.64+0xc] ;  /* 0x00000c08080eb981 */ /* 0x000f62000c1e9900 */
[----:B------:R-:W-:-:S05]  /*0960*/  @!P0 VIADD R0, R0, 0x1 ;  /* 0x0000000100008836 */ /* 0x000fca0000000000 */
[----:B------:R-:W-:-:S05]  /*0970*/  @!P1 IADD3 R0, PT, PT, R0, 0x1, RZ ;  /* 0x0000000100009810 */ /* 0x000fca0007ffe0ff */
[----:B------:R-:W-:Y:S01]  /*0980*/  @!P2 VIADD R0, R0, 0x1 ;  /* 0x000000010000a836 */ /* 0x000fe20000000000 */
[----:B------:R-:W-:-:S03]  /*0990*/  UIADD3 UR4, UPT, UPT, UR4, 0x4, URZ ;  /* 0x0000000404047890 */ /* 0x000fc6000fffe0ff */
[----:B------:R-:W-:Y:S01]  /*09a0*/  @!P3 VIADD R0, R0, 0x1 ;  /* 0x000000010000b836 */ /* 0x000fe20000000000 */
[----:B--2---:R-:W-:Y:S02]  /*09b0*/  @!P0 I2FP.F32.S32 R10, R5 ;  /* 0x00000005000a8245 */ /* 0x004fe40000201400 */
[----:B---3--:R-:W-:-:S03]  /*09c0*/  @!P1 I2FP.F32.S32 R12, R11 ;  /* 0x0000000b000c9245 */ /* 0x008fc60000201400 */
[----:B------:R-:W-:Y:S01]  /*09d0*/  @!P0 FADD R3, R3, R10 ;  /* 0x0000000a03038221 */ /* 0x000fe20000000000 */
[----:B----4-:R-:W-:-:S03]  /*09e0*/  @!P2 I2FP.F32.S32 R10, R13 ;  /* 0x0000000d000aa245 */ /* 0x010fc60000201400 */
[----:B------:R-:W-:-:S04]  /*09f0*/  @!P1 FADD R3, R3, R12 ;  /* 0x0000000c03039221 */ /* 0x000fc80000000000 */
[----:B------:R-:W-:Y:S01]  /*0a00*/  @!P2 FADD R3, R3, R10 ;  /* 0x0000000a0303a221 */ /* 0x000fe20000000000 */
[----:B-----5:R-:W-:-:S05]  /*0a10*/  @!P3 I2FP.F32.S32 R14, R14 ;  /* 0x0000000e000eb245 */ /* 0x020fca0000201400 */
[----:B------:R-:W-:-:S07]  /*0a20*/  @!P3 FADD R3, R3, R14 ;  /* 0x0000000e0303b221 */ /* 0x000fce0000000000 */
.L_x_3:
[----:B------:R-:W-:-:S04]  /*0a30*/  ULOP3.LUT UR5, UR7, 0x1, URZ, 0xc0, !UPT ;  /* 0x0000000107057892 */ /* 0x000fc8000f8ec0ff */
[----:B------:R-:W-:-:S09]  /*0a40*/  UISETP.NE.U32.AND UP0, UPT, UR5, 0x1, UPT ;  /* 0x000000010500788c */ /* 0x000fd2000bf05070 */
[----:B------:R-:W-:Y:S05]  /*0a50*/  BRA.U UP0, `(.L_x_4) ;  /* 0x00000001004c7547 */ /* 0x000fea000b800000 */
[----:B------:R-:W0:Y:S08]  /*0a60*/  LDC R10, c[0x0][0x3a4] ;  /* 0x0000e900ff0a7b82 */ /* 0x000e300000000800 */
[----:B------:R-:W2:Y:S01]  /*0a70*/  LDC.64 R8, c[0x0][0x380] ;  /* 0x0000e000ff087b82 */ /* 0x000ea20000000a00 */
[----:B0-----:R-:W-:-:S04]  /*0a80*/  IMAD R5, R7, R10, UR4 ;  /* 0x0000000407057e24 */ /* 0x001fc8000f8e020a */
[C---:B------:R-:W-:Y:S01]  /*0a90*/  VIADD R10, R5.reuse, 0x1 ;  /* 0x00000001050a7836 */ /* 0x040fe20000000000 */
[----:B------:R-:W-:-:S04]  /*0aa0*/  ISETP.GE.AND P0, PT, R5, UR6, PT ;  /* 0x0000000605007c0c */ /* 0x000fc8000bf06270 */
[----:B------:R-:W-:Y:S01]  /*0ab0*/  ISETP.LT.OR P0, PT, R5, RZ, P0 ;  /* 0x000000ff0500720c */ /* 0x000fe20000701670 */
[----:B------:R-:W-:Y:S01]  /*0ac0*/  IMAD.IADD R5, R6, 0x1, R5 ;  /* 0x0000000106057824 */ /* 0x000fe200078e0205 */
[----:B------:R-:W-:-:S03]  /*0ad0*/  ISETP.GE.AND P1, PT, R10, UR6, PT ;  /* 0x000000060a007c0c */ /* 0x000fc6000bf26270 */
[----:B--2---:R-:W-:Y:S01]  /*0ae0*/  IMAD.WIDE R8, R5, 0x4, R8 ;  /* 0x0000000405087825 */ /* 0x004fe200078e0208 */
[----:B------:R-:W-:-:S07]  /*0af0*/  ISETP.LT.OR P1, PT, R10, RZ, P1 ;  /* 0x000000ff0a00720c */ /* 0x000fce0000f21670 */
[----:B------:R-:W2:Y:S06]  /*0b00*/  @!P0 LDG.E.CONSTANT R5, desc[UR8][R8.64] ;  /* 0x0000000808058981 */ /* 0x000eac000c1e9900 */
[----:B------:R-:W3:Y:S01]  /*0b10*/  @!P1 LDG.E.CONSTANT R11, desc[UR8][R8.64+0x4] ;  /* 0x00000408080b9981 */ /* 0x000ee2000c1e9900 */
[----:B------:R-:W-:Y:S01]  /*0b20*/  @!P0 VIADD R0, R0, 0x1 ;  /* 0x0000000100008836 */ /* 0x000fe20000000000 */
[----:B------:R-:W-:-:S03]  /*0b30*/  UIADD3 UR4, UPT, UPT, UR4, 0x2, URZ ;  /* 0x0000000204047890 */ /* 0x000fc6000fffe0ff */
[----:B------:R-:W-:Y:S01]  /*0b40*/  @!P1 VIADD R0, R0, 0x1 ;  /* 0x0000000100009836 */ /* 0x000fe20000000000 */
[----:B--2---:R-:W-:-:S05]  /*0b50*/  @!P0 I2FP.F32.S32 R10, R5 ;  /* 0x00000005000a8245 */ /* 0x004fca0000201400 */
[----:B------:R-:W-:Y:S01]  /*0b60*/  @!P0 FADD R3, R3, R10 ;  /* 0x0000000a03038221 */ /* 0x000fe20000000000 */
[----:B---3--:R-:W-:-:S05]  /*0b70*/  @!P1 I2FP.F32.S32 R12, R11 ;  /* 0x0000000b000c9245 */ /* 0x008fca0000201400 */
[----:B------:R-:W-:-:S07]  /*0b80*/  @!P1 FADD R3, R3, R12 ;  /* 0x0000000c03039221 */ /* 0x000fce0000000000 */
.L_x_4:
[----:B-1----:R-:W-:Y:S01]  /*0b90*/  IMAD R7, R7, R4, UR4 ;  /* 0x0000000407077e24 */ /* 0x002fe2000f8e0204 */
[----:B------:R-:W-:Y:S04]  /*0ba0*/  BSSY.RECONVERGENT B0, `(.L_x_5) ;  /* 0x000000b000007945 */ /* 0x000fe80003800200 */
[----:B------:R-:W-:-:S04]  /*0bb0*/  ISETP.GE.AND P0, PT, R7, UR6, PT ;  /* 0x0000000607007c0c */ /* 0x000fc8000bf06270 */
[----:B------:R-:W-:-:S13]  /*0bc0*/  ISETP.LT.OR P0, PT, R7, RZ, P0 ;  /* 0x000000ff0700720c */ /* 0x000fda0000701670 */
[----:B------:R-:W-:Y:S05]  /*0bd0*/  @P0 BRA `(.L_x_6) ;  /* 0x00000000001c0947 */ /* 0x000fea0003800000 */
[----:B------:R-:W0:Y:S01]  /*0be0*/  LDC.64 R4, c[0x0][0x380] ;  /* 0x0000e000ff047b82 */ /* 0x000e220000000a00 */
[----:B------:R-:W-:-:S05]  /*0bf0*/  IADD3 R7, PT, PT, R6, R7, RZ ;  /* 0x0000000706077210 */ /* 0x000fca0007ffe0ff */
[----:B0-----:R-:W-:-:S06]  /*0c00*/  IMAD.WIDE R4, R7, 0x4, R4 ;  /* 0x0000000407047825 */ /* 0x001fcc00078e0204 */
[----:B------:R-:W2:Y:S01]  /*0c10*/  LDG.E.CONSTANT R4, desc[UR8][R4.64] ;  /* 0x0000000804047981 */ /* 0x000ea2000c1e9900 */
[----:B------:R-:W-:Y:S01]  /*0c20*/  VIADD R0, R0, 0x1 ;  /* 0x0000000100007836 */ /* 0x000fe20000000000 */
[----:B--2---:R-:W-:-:S05]  /*0c30*/  I2FP.F32.S32 R6, R4 ;  /* 0x0000000400067245 */ /* 0x004fca0000201400 */
[----:B------:R-:W-:-:S07]  /*0c40*/  FADD R3, R3, R6 ;  /* 0x0000000603037221 */ /* 0x000fce0000000000 */
.L_x_6:
[----:B------:R-:W-:Y:S05]  /*0c50*/  BSYNC.RECONVERGENT B0 ;  /* 0x0000000000007941 */ /* 0x000fea0003800200 */
.L_x_5:
[----:B------:R-:W-:-:S07]  /*0c60*/  I2FP.F32.S32 R4, R0 ;  /* 0x0000000000047245 */ /* 0x000fce0000201400 */
.L_x_0:
[----:B------:R-:W0:Y:S01]  /*0c70*/  MUFU.RCP R5, R4 ;  /* 0x0000000400057308 */ /* 0x000e220000001000 */
[----:B------:R-:W-:Y:S07]  /*0c80*/  BSSY.RECONVERGENT B0, `(.L_x_7) ;  /* 0x000000c000007945 */ /* 0x000fee0003800200 */
[----:B------:R-:W1:Y:S01]  /*0c90*/  FCHK P0, R3, R4 ;  /* 0x0000000403007302 */ /* 0x000e620000000000 */
[----:B0-----:R-:W-:-:S04]  /*0ca0*/  FFMA R0, R5, -R4, 1 ;  /* 0x3f80000005007423 */ /* 0x001fc80000000804 */
[----:B------:R-:W-:-:S04]  /*0cb0*/  FFMA R0, R5, R0, R5 ;  /* 0x0000000005007223 */ /* 0x000fc80000000005 */
[----:B------:R-:W-:-:S04]  /*0cc0*/  FFMA R6, R0, R3, RZ ;  /* 0x0000000300067223 */ /* 0x000fc800000000ff */
[----:B------:R-:W-:-:S04]  /*0cd0*/  FFMA R5, R6, -R4, R3 ;  /* 0x8000000406057223 */ /* 0x000fc80000000003 */
[----:B------:R-:W-:Y:S01]  /*0ce0*/  FFMA R0, R0, R5, R6 ;  /* 0x0000000500007223 */ /* 0x000fe20000000006 */
[----:B-1----:R-:W-:Y:S06]  /*0cf0*/  @!P0 BRA `(.L_x_8) ;  /* 0x0000000000108947 */ /* 0x002fec0003800000 */
[----:B------:R-:W-:Y:S02]  /*0d00*/  IMAD.MOV.U32 R0, RZ, RZ, R3 ;  /* 0x000000ffff007224 */ /* 0x000fe400078e0003 */
[----:B------:R-:W-:Y:S01]  /*0d10*/  IMAD.MOV.U32 R3, RZ, RZ, R4 ;  /* 0x000000ffff037224 */ /* 0x000fe200078e0004 */
[----:B------:R-:W-:-:S07]  /*0d20*/  MOV R4, 0xd40 ;  /* 0x00000d4000047802 */ /* 0x000fce0000000f00 */
[----:B------:R-:W-:Y:S05]  /*0d30*/  CALL.REL.NOINC `($__internal_0_$__cuda_sm3x_div_rn_noftz_f32_slowpath) ;  /* 0x0000000000207944 */ /* 0x000fea0003c00000 */
.L_x_8:
[----:B------:R-:W-:Y:S05]  /*0d40*/  BSYNC.RECONVERGENT B0 ;  /* 0x0000000000007941 */ /* 0x000fea0003800200 */
.L_x_7:
[----:B------:R-:W0:Y:S01]  /*0d50*/  F2F.F64.F32 R4, R0 ;  /* 0x0000000000047310 */ /* 0x000e220000201800 */
[----:B------:R-:W1:Y:S01]  /*0d60*/  LDC.64 R6, c[0x0][0x388] ;  /* 0x0000e200ff067b82 */ /* 0x000e620000000a00 */
[----:B0-----:R-:W-:-:S10]  /*0d70*/  DADD R4, R4, 0.5 ;  /* 0x3fe0000004047429 */ /* 0x001fd40000000000 */
[----:B------:R-:W0:Y:S01]  /*0d80*/  F2I.F64.TRUNC R5, R4 ;  /* 0x0000000400057311 */ /* 0x000e22000030d100 */
[----:B-1----:R-:W-:-:S05]  /*0d90*/  IMAD.WIDE R2, R2, 0x4, R6 ;  /* 0x0000000402027825 */ /* 0x002fca00078e0206 */
[----:B0-----:R-:W-:Y:S01]  /*0da0*/  STG.E desc[UR8][R2.64], R5 ;  /* 0x0000000502007986 */ /* 0x001fe2000c101908 */
[----:B------:R-:W-:Y:S05]  /*0db0*/  EXIT ;  /* 0x000000000000794d */ /* 0x000fea0003800000 */
        .weak           $__internal_0_$__cuda_sm3x_div_rn_noftz_f32_slowpath
        .type           $__internal_0_$__cuda_sm3x_div_rn_noftz_f32_slowpath,@function
        .size           $__internal_0_$__cuda_sm3x_div_rn_noftz_f32_slowpath,(.L_x_21 - $__internal_0_$__cuda_sm3x_div_rn_noftz_f32_slowpath)
$__internal_0_$__cuda_sm3x_div_rn_noftz_f32_slowpath:
[----:B------:R-:W-:Y:S01]  /*0dc0*/  SHF.R.U32.HI R6, RZ, 0x17, R3 ;  /* 0x00000017ff067819 */ /* 0x000fe20000011603 */
[----:B------:R-:W-:Y:S01]  /*0dd0*/  BSSY.RECONVERGENT B1, `(.L_x_9) ;  /* 0x0000062000017945 */ /* 0x000fe20003800200 */
[----:B------:R-:W-:Y:S02]  /*0de0*/  SHF.R.U32.HI R5, RZ, 0x17, R0 ;  /* 0x00000017ff057819 */ /* 0x000fe40000011600 */
[----:B------:R-:W-:Y:S02]  /*0df0*/  LOP3.LUT R10, R6, 0xff, RZ, 0xc0, !PT ;  /* 0x000000ff060a7812 */ /* 0x000fe400078ec0ff */
[----:B------:R-:W-:-:S03]  /*0e00*/  LOP3.LUT R8, R5, 0xff, RZ, 0xc0, !PT ;  /* 0x000000ff05087812 */ /* 0x000fc600078ec0ff */
[----:B------:R-:W-:Y:S02]  /*0e10*/  VIADD R7, R10, 0xffffffff ;  /* 0xffffffff0a077836 */ /* 0x000fe40000000000 */
[----:B------:R-:W-:-:S03]  /*0e20*/  VIADD R6, R8, 0xffffffff ;  /* 0xffffffff08067836 */ /* 0x000fc60000000000 */
[----:B------:R-:W-:-:S04]  /*0e30*/  ISETP.GT.U32.AND P0, PT, R7, 0xfd, PT ;  /* 0x000000fd0700780c */ /* 0x000fc80003f04070 */
[----:B------:R-:W-:-:S13]  /*0e40*/  ISETP.GT.U32.OR P0, PT, R6, 0xfd, P0 ;  /* 0x000000fd0600780c */ /* 0x000fda0000704470 */
[----:B------:R-:W-:Y:S01]  /*0e50*/  @!P0 IMAD.MOV.U32 R5, RZ, RZ, RZ ;  /* 0x000000ffff058224 */ /* 0x000fe200078e00ff */
[----:B------:R-:W-:Y:S06]  /*0e60*/  @!P0 BRA `(.L_x_10) ;  /* 0x00000000005c8947 */ /* 0x000fec0003800000 */
[----:B------:R-:W-:Y:S02]  /*0e70*/  FSETP.GTU.FTZ.AND P0, PT, |R0|, +INF , PT ;  /* 0x7f8000000000780b */ /* 0x000fe40003f1c200 */
[----:B------:R-:W-:-:S04]  /*0e80*/  FSETP.GTU.FTZ.AND P1, PT, |R3|, +INF , PT ;  /* 0x7f8000000300780b */ /* 0x000fc80003f3c200 */
[----:B------:R-:W-:-:S13]  /*0e90*/  PLOP3.LUT P0, PT, P0, P1, PT, 0xf8, 0x8f ;  /* 0x00000000008f781c */ /* 0x000fda0000703f70 */
[----:B------:R-:W-:Y:S05]  /*0ea0*/  @P0 BRA `(.L_x_11) ;  /* 0x00000004004c0947 */ /* 0x000fea0003800000 */
[----:B------:R-:W-:-:S13]  /*0eb0*/  LOP3.LUT P0, RZ, R3, 0x7fffffff, R0, 0xc8, !PT ;  /* 0x7fffffff03ff7812 */ /* 0x000fda000780c800 */
[----:B------:R-:W-:Y:S05]  /*0ec0*/  @!P0 BRA `(.L_x_12) ;  /* 0x00000004003c8947 */ /* 0x000fea0003800000 */
[C---:B------:R-:W-:Y:S02]  /*0ed0*/  FSETP.NEU.FTZ.AND P0, PT, |R0|.reuse, +INF , PT ;  /* 0x7f8000000000780b */ /* 0x040fe40003f1d200 */
[----:B------:R-:W-:Y:S02]  /*0ee0*/  FSETP.NEU.FTZ.AND P2, PT, |R3|, +INF , PT ;  /* 0x7f8000000300780b */ /* 0x000fe40003f5d200 */
[----:B------:R-:W-:-:S11]  /*0ef0*/  FSETP.NEU.FTZ.AND P1, PT, |R0|, +INF , PT ;  /* 0x7f8000000000780b */ /* 0x000fd60003f3d200 */
[----:B------:R-:W-:Y:S05]  /*0f00*/  @!P2 BRA !P0, `(.L_x_12) ;  /* 0x00000004002ca947 */ /* 0x000fea0004000000 */
[----:B------:R-:W-:-:S04]  /*0f10*/  LOP3.LUT P0, RZ, R0, 0x7fffffff, RZ, 0xc0, !PT ;  /* 0x7fffffff00ff7812 */ /* 0x000fc8000780c0ff */
[----:B------:R-:W-:-:S13]  /*0f20*/  PLOP3.LUT P0, PT, P2, P0, PT, 0x2f, 0xf2 ;  /* 0x0000000000f2781c */ /* 0x000fda0001700577 */
[----:B------:R-:W-:Y:S05]  /*0f30*/  @P0 BRA `(.L_x_13) ;  /* 0x0000000400180947 */ /* 0x000fea0003800000 */
[----:B------:R-:W-:-:S04]  /*0f40*/  LOP3.LUT P0, RZ, R3, 0x7fffffff, RZ, 0xc0, !PT ;  /* 0x7fffffff03ff7812 */ /* 0x000fc8000780c0ff */
[----:B------:R-:W-:-:S13]  /*0f50*/  PLOP3.LUT P0, PT, P1, P0, PT, 0x2f, 0xf2 ;  /* 0x0000000000f2781c */ /* 0x000fda0000f00577 */
[----:B------:R-:W-:Y:S05]  /*0f60*/  @P0 BRA `(.L_x_14) ;  /* 0x0000000400000947 */ /* 0x000fea0003800000 */
[----:B------:R-:W-:Y:S02]  /*0f70*/  ISETP.GE.AND P0, PT, R6, RZ, PT ;  /* 0x000000ff0600720c */ /* 0x000fe40003f06270 */
[----:B------:R-:W-:-:S11]  /*0f80*/  ISETP.GE.AND P1, PT, R7, RZ, PT ;  /* 0x000000ff0700720c */ /* 0x000fd60003f26270 */
[----:B------:R-:W-:Y:S01]  /*0f90*/  @P0 MOV R5, RZ ;  /* 0x000000ff00050202 */ /* 0x000fe20000000f00 */
[----:B------:R-:W-:Y:S02]  /*0fa0*/  @!P0 IMAD.MOV.U32 R5, RZ, RZ, -0x40 ;  /* 0xffffffc0ff058424 */ /* 0x000fe400078e00ff */
[----:B------:R-:W-:Y:S01]  /*0fb0*/  @!P0 FFMA R0, R0, 1.84467440737095516160e+19, RZ ;  /* 0x5f80000000008823 */ /* 0x000fe200000000ff */
[----:B------:R-:W-:Y:S01]  /*0fc0*/  @!P1 FFMA R3, R3, 1.84467440737095516160e+19, RZ ;  /* 0x5f80000003039823 */ /* 0x000fe200000000ff */
[----:B------:R-:W-:-:S07]  /*0fd0*/  @!P1 VIADD R5, R5, 0x40 ;  /* 0x0000004005059836 */ /* 0x000fce0000000000 */
.L_x_10:
[----:B------:R-:W-:Y:S01]  /*0fe0*/  LEA R6, R10, 0xc0800000, 0x17 ;  /* 0xc08000000a067811 */ /* 0x000fe200078eb8ff */
[----:B------:R-:W-:Y:S04]  /*0ff0*/  BSSY.RECONVERGENT B2, `(.L_x_15) ;  /* 0x0000036000027945 */ /* 0x000fe80003800200 */
[----:B------:R-:W-:Y:S02]  /*1000*/  IMAD.IADD R6, R3, 0x1, -R6 ;  /* 0x0000000103067824 */ /* 0x000fe400078e0a06 */
[----:B------:R-:W-:Y:S02]  /*1010*/  VIADD R3, R8, 0xffffff81 ;  /* 0xffffff8108037836 */ /* 0x000fe40000000000 */
[----:B------:R0:W1:Y:S01]  /*1020*/  MUFU.RCP R7, R6 ;  /* 0x0000000600077308 */ /* 0x0000620000001000 */
[----:B------:R-:W-:Y:S01]  /*1030*/  FADD.FTZ R9, -R6, -RZ ;  /* 0x800000ff06097221 */ /* 0x000fe20000010100 */
[C---:B------:R-:W-:Y:S01]  /*1040*/  IMAD R0, R3.reuse, -0x800000, R0 ;  /* 0xff80000003007824 */ /* 0x040fe200078e0200 */
[----:B0-----:R-:W-:-:S05]  /*1050*/  IADD3 R6, PT, PT, R3, 0x7f, -R10 ;  /* 0x0000007f03067810 */ /* 0x001fca0007ffe80a */
[----:B------:R-:W-:Y:S02]  /*1060*/  IMAD.IADD R6, R6, 0x1, R5 ;  /* 0x0000000106067824 */ /* 0x000fe400078e0205 */
[----:B-1----:R-:W-:-:S04]  /*1070*/  FFMA R8, R7, R9, 1 ;  /* 0x3f80000007087423 */ /* 0x002fc80000000009 */
[----:B------:R-:W-:-:S04]  /*1080*/  FFMA R12, R7, R8, R7 ;  /* 0x00000008070c7223 */ /* 0x000fc80000000007 */
[----:B------:R-:W-:-:S04]  /*1090*/  FFMA R7, R0, R12, RZ ;  /* 0x0000000c00077223 */ /* 0x000fc800000000ff */
[----:B------:R-:W-:-:S04]  /*10a0*/  FFMA R8, R9, R7, R0 ;  /* 0x0000000709087223 */ /* 0x000fc80000000000 */
[----:B------:R-:W-:-:S04]  /*10b0*/  FFMA R7, R12, R8, R7 ;  /* 0x000000080c077223 */ /* 0x000fc80000000007 */
[----:B------:R-:W-:-:S04]  /*10c0*/  FFMA R8, R9, R7, R0 ;  /* 0x0000000709087223 */ /* 0x000fc80000000000 */
[----:B------:R-:W-:-:S05]  /*10d0*/  FFMA R0, R12, R8, R7 ;  /* 0x000000080c007223 */ /* 0x000fca0000000007 */
[----:B------:R-:W-:-:S04]  /*10e0*/  SHF.R.U32.HI R3, RZ, 0x17, R0 ;  /* 0x00000017ff037819 */ /* 0x000fc80000011600 */
[----:B------:R-:W-:-:S05]  /*10f0*/  LOP3.LUT R3, R3, 0xff, RZ, 0xc0, !PT ;  /* 0x000000ff03037812 */ /* 0x000fca00078ec0ff */
[----:B------:R-:W-:-:S05]  /*1100*/  IMAD.IADD R9, R3, 0x1, R6 ;  /* 0x0000000103097824 */ /* 0x000fca00078e0206 */
[----:B------:R-:W-:-:S04]  /*1110*/  IADD3 R3, PT, PT, R9, -0x1, RZ ;  /* 0xffffffff09037810 */ /* 0x000fc80007ffe0ff */
[----:B------:R-:W-:-:S13]  /*1120*/  ISETP.GE.U32.AND P0, PT, R3, 0xfe, PT ;  /* 0x000000fe0300780c */ /* 0x000fda0003f06070 */
[----:B------:R-:W-:Y:S05]  /*1130*/  @!P0 BRA `(.L_x_16) ;  /* 0x0000000000808947 */ /* 0x000fea0003800000 */
[----:B------:R-:W-:-:S13]  /*1140*/  ISETP.GT.AND P0, PT, R9, 0xfe, PT ;  /* 0x000000fe0900780c */ /* 0x000fda0003f04270 */
[----:B------:R-:W-:Y:S05]  /*1150*/  @P0 BRA `(.L_x_17) ;  /* 0x00000000006c0947 */ /* 0x000fea0003800000 */
[----:B------:R-:W-:-:S13]  /*1160*/  ISETP.GE.AND P0, PT, R9, 0x1, PT ;  /* 0x000000010900780c */ /* 0x000fda0003f06270 */
[----:B------:R-:W-:Y:S05]  /*1170*/  @P0 BRA `(.L_x_18) ;  /* 0x0000000000740947 */ /* 0x000fea0003800000 */
[----:B------:R-:W-:Y:S02]  /*1180*/  ISETP.GE.AND P0, PT, R9, -0x18, PT ;  /* 0xffffffe80900780c */ /* 0x000fe40003f06270 */
[----:B------:R-:W-:-:S11]  /*1190*/  LOP3.LUT R0, R0, 0x80000000, RZ, 0xc0, !PT ;  /* 0x8000000000007812 */ /* 0x000fd600078ec0ff */
[----:B------:R-:W-:Y:S05]  /*11a0*/  @!P0 BRA `(.L_x_18) ;  /* 0x0000000000688947 */ /* 0x000fea0003800000 */
[CCC-:B------:R-:W-:Y:S01]  /*11b0*/  FFMA.RZ R3, R12.reuse, R8.reuse, R7.reuse ;  /* 0x000000080c037223 */ /* 0x1c0fe2000000c007 */
[CCC-:B------:R-:W-:Y:S01]  /*11c0*/  FFMA.RM R6, R12.reuse, R8.reuse, R7.reuse ;  /* 0x000000080c067223 */ /* 0x1c0fe20000004007 */
[C---:B------:R-:W-:Y:S02]  /*11d0*/  ISETP.NE.AND P2, PT, R9.reuse, RZ, PT ;  /* 0x000000ff0900720c */ /* 0x040fe40003f45270 */
[----:B------:R-:W-:Y:S02]  /*11e0*/  ISETP.NE.AND P1, PT, R9, RZ, PT ;  /* 0x000000ff0900720c */ /* 0x000fe40003f25270 */
[----:B------:R-:W-:Y:S01]  /*11f0*/  LOP3.LUT R5, R3, 0x7fffff, RZ, 0xc0, !PT ;  /* 0x007fffff03057812 */ /* 0x000fe200078ec0ff */
[----:B------:R-:W-:Y:S01]  /*1200*/  FFMA.RP R3, R12, R8, R7 ;  /* 0x000000080c037223 */ /* 0x000fe20000008007 */
[----:B------:R-:W-:Y:S02]  /*1210*/  VIADD R8, R9, 0x20 ;  /* 0x0000002009087836 */ /* 0x000fe40000000000 */
[----:B------:R-:W-:Y:S01]  /*1220*/  LOP3.LUT R5, R5, 0x800000, RZ, 0xfc, !PT ;  /* 0x0080000005057812 */ /* 0x000fe200078efcff */
[----:B------:R-:W-:Y:S01]  /*1230*/  IMAD.MOV R7, RZ, RZ, -R9 ;  /* 0x000000ffff077224 */ /* 0x000fe200078e0a09 */
[----:B------:R-:W-:-:S02]  /*1240*/  FSETP.NEU.FTZ.AND P0, PT, R3, R6, PT ;  /* 0x000000060300720b */ /* 0x000fc40003f1d000 */
[----:B------:R-:W-:Y:S02]  /*1250*/  SHF.L.U32 R8, R5, R8, RZ ;  /* 0x0000000805087219 */ /* 0x000fe400000006ff */
[----:B------:R-:W-:Y:S02]  /*1260*/  SEL R6, R7, RZ, P2 ;  /* 0x000000ff07067207 */ /* 0x000fe40001000000 */
[----:B------:R-:W-:Y:S02]  /*1270*/  ISETP.NE.AND P1, PT, R8, RZ, P1 ;  /* 0x000000ff0800720c */ /* 0x000fe40000f25270 */
[----:B------:R-:W-:Y:S02]  /*1280*/  SHF.R.U32.HI R6, RZ, R6, R5 ;  /* 0x00000006ff067219 */ /* 0x000fe40000011605 */
[----:B------:R-:W-:Y:S02]  /*1290*/  PLOP3.LUT P0, PT, P0, P1, PT, 0xf8, 0x8f ;  /* 0x00000000008f781c */ /* 0x000fe40000703f70 */
[----:B------:R-:W-:-:S02]  /*12a0*/  SHF.R.U32.HI R8, RZ, 0x1, R6 ;  /* 0x00000001ff087819 */ /* 0x000fc40000011606 */
[----:B------:R-:W-:-:S04]  /*12b0*/  SEL R3, RZ, 0x1, !P0 ;  /* 0x00000001ff037807 */ /* 0x000fc80004000000 */
[----:B------:R-:W-:-:S04]  /*12c0*/  LOP3.LUT R3, R3, 0x1, R8, 0xf8, !PT ;  /* 0x0000000103037812 */ /* 0x000fc800078ef808 */
[----:B------:R-:W-:-:S05]  /*12d0*/  LOP3.LUT R3, R3, R6, RZ, 0xc0, !PT ;  /* 0x0000000603037212 */ /* 0x000fca00078ec0ff */
[----:B------:R-:W-:-:S05]  /*12e0*/  IMAD.IADD R3, R8, 0x1, R3 ;  /* 0x0000000108037824 */ /* 0x000fca00078e0203 */
[----:B------:R-:W-:Y:S01]  /*12f0*/  LOP3.LUT R0, R3, R0, RZ, 0xfc, !PT ;  /* 0x0000000003007212 */ /* 0x000fe200078efcff */
[----:B------:R-:W-:Y:S06]  /*1300*/  BRA `(.L_x_18) ;  /* 0x0000000000107947 */ /* 0x000fec0003800000 */
.L_x_17:
[----:B------:R-:W-:-:S04]  /*1310*/  LOP3.LUT R0, R0, 0x80000000, RZ, 0xc0, !PT ;  /* 0x8000000000007812 */ /* 0x000fc800078ec0ff */
[----:B------:R-:W-:Y:S01]  /*1320*/  LOP3.LUT R0, R0, 0x7f800000, RZ, 0xfc, !PT ;  /* 0x7f80000000007812 */ /* 0x000fe200078efcff */
[----:B------:R-:W-:Y:S06]  /*1330*/  BRA `(.L_x_18) ;  /* 0x0000000000047947 */ /* 0x000fec0003800000 */
.L_x_16:
[----:B------:R-:W-:-:S07]  /*1340*/  IMAD R0, R6, 0x800000, R0 ;  /* 0x0080000006007824 */ /* 0x000fce00078e0200 */
.L_x_18:
[----:B------:R-:W-:Y:S05]  /*1350*/  BSYNC.RECONVERGENT B2 ;  /* 0x0000000000027941 */ /* 0x000fea0003800200 */
.L_x_15:
[----:B------:R-:W-:Y:S05]  /*1360*/  BRA `(.L_x_19) ;  /* 0x0000000000207947 */ /* 0x000fea0003800000 */
.L_x_14:
[----:B------:R-:W-:-:S04]  /*1370*/  LOP3.LUT R0, R3, 0x80000000, R0, 0x48, !PT ;  /* 0x8000000003007812 */ /* 0x000fc800078e4800 */
[----:B------:R-:W-:Y:S01]  /*1380*/  LOP3.LUT R0, R0, 0x7f800000, RZ, 0xfc, !PT ;  /* 0x7f80000000007812 */ /* 0x000fe200078efcff */
[----:B------:R-:W-:Y:S06]  /*1390*/  BRA `(.L_x_19) ;  /* 0x0000000000147947 */ /* 0x000fec0003800000 */
.L_x_13:
[----:B------:R-:W-:Y:S01]  /*13a0*/  LOP3.LUT R0, R3, 0x80000000, R0, 0x48, !PT ;  /* 0x8000000003007812 */ /* 0x000fe200078e4800 */
[----:B------:R-:W-:Y:S06]  /*13b0*/  BRA `(.L_x_19) ;  /* 0x00000000000c7947 */ /* 0x000fec0003800000 */
.L_x_12:
[----:B------:R-:W0:Y:S01]  /*13c0*/  MUFU.RSQ R0, -QNAN ;  /* 0xffc0000000007908 */ /* 0x000e220000001400 */
[----:B------:R-:W-:Y:S05]  /*13d0*/  BRA `(.L_x_19) ;  /* 0x0000000000047947 */ /* 0x000fea0003800000 */
.L_x_11:
[----:B------:R-:W-:-:S07]  /*13e0*/  FADD.FTZ R0, R0, R3 ;  /* 0x0000000300007221 */ /* 0x000fce0000010000 */
.L_x_19:
[----:B------:R-:W-:Y:S05]  /*13f0*/  BSYNC.RECONVERGENT B1 ;  /* 0x0000000000017941 */ /* 0x000fea0003800200 */
.L_x_9:
[----:B------:R-:W-:-:S04]  /*1400*/  IMAD.MOV.U32 R5, RZ, RZ, 0x0 ;  /* 0x00000000ff057424 */ /* 0x000fc800078e00ff */
[----:B0-----:R-:W-:Y:S05]  /*1410*/  RET.REL.NODEC R4 `(_Z8myreduceIiEvPKT_PS0_iiiiiiii) ;  /* 0xffffffe804f87950 */ /* 0x001fea0003c3ffff */
.L_x_20:
[----:B------:R-:W-:-:S00]  /*1420*/  BRA `(.L_x_20) ;  /* 0xfffffffc00fc7947 */ /* 0x000fc0000383ffff */
[----:B------:R-:W-:-:S00]  /*1430*/  NOP ;  /* 0x0000000000007918 */ /* 0x000fc00000000000 */
        /* <DEDUP_REMOVED lines=12> */
.L_x_21:


//--------------------- .nv.shared.reserved.0     --------------------------
	.section	.nv.shared.reserved.0,"aw",@nobits
	.weak		__nv_reservedSMEM_offset_0_alias
	.size		__nv_reservedSMEM_offset_0_alias, 0, 64
	.other		__nv_reservedSMEM_offset_0_alias,@"STO_CUDA_RESERVED_SHARED STV_DEFAULT"
__nv_reservedSMEM_offset_0_alias:
	.zero		0
	.zero		64


//--------------------- .nv.constant0._Z8myreduceIiEvPKT_PS0_iiiiiiii --------------------------
	.section	.nv.constant0._Z8myreduceIiEvPKT_PS0_iiiiiiii,"a",@progbits
	.sectionflags	@""
	.align	4
.nv.constant0._Z8myreduceIiEvPKT_PS0_iiiiiiii:
	.zero		944


//--------------------- SYMBOLS --------------------------

	.type		.nv.reservedSmem.offset0,@object
	.size		.nv.reservedSmem.offset0,0x4
